//
// Generated by NVIDIA NVVM Compiler
//
// Compiler Build ID: CL-36424714
// Cuda compilation tools, release 13.0, V13.0.88
// Based on NVVM 20.0.0
//

.version 9.0
.target sm_100
.address_size 64

	// .globl	_Z6test01v
.extern .func  (.param .b32 func_retval0) vprintf
(
	.param .b64 vprintf_param_0,
	.param .b64 vprintf_param_1
)
;
.global .align 1 .b8 $str[66] = {10, 84, 104, 101, 32, 98, 108, 111, 99, 107, 32, 73, 68, 32, 105, 115, 32, 37, 100, 32, 45, 45, 45, 32, 84, 104, 101, 32, 116, 104, 114, 101, 97, 100, 32, 73, 68, 32, 105, 115, 32, 37, 100, 32, 45, 45, 45, 32, 84, 104, 101, 32, 119, 97, 114, 112, 32, 73, 68, 32, 105, 115, 32, 37, 100};

.visible .entry _Z6test01v()
{
	.local .align 8 .b8 	__local_depot0[16];
	.reg .b64 	%SP;
	.reg .b64 	%SPL;
	.reg .b32 	%r<6>;
	.reg .b64 	%rd<5>;

	mov.u64 	%SPL, __local_depot0;
	cvta.local.u64 	%SP, %SPL;
	add.u64 	%rd1, %SP, 0;
	add.u64 	%rd2, %SPL, 0;
	mov.u32 	%r1, %tid.x;
	shr.u32 	%r2, %r1, 5;
	mov.u32 	%r3, %ctaid.x;
	st.local.v2.u32 	[%rd2], {%r3, %r1};
	st.local.u32 	[%rd2+8], %r2;
	mov.u64 	%rd3, $str;
	cvta.global.u64 	%rd4, %rd3;
	{ // callseq 0, 0
	.param .b64 param0;
	st.param.b64 	[param0], %rd4;
	.param .b64 param1;
	st.param.b64 	[param1], %rd1;
	.param .b32 retval0;
	call.uni (retval0), 
	vprintf, 
	(
	param0, 
	param1
	);
	ld.param.b32 	%r4, [retval0];
	} // callseq 0
	ret;

}


// ===== COMPILED SASS (sm_100) =====

	.target	sm_100

	.elftype	@"ET_EXEC"


//--------------------- .note.nv.tkinfo           --------------------------
	.section	.note.nv.tkinfo,"",@"SHT_NOTE"
	.sectionflags	@"SHF_NOTE_NV_TKINFO"
	.tkinfo
        /*0018*/ 	.word	0x00000002
        /*0030*/ 	.string	""
        /*0030*/ 	.string	"ptxas"
        /*0030*/ 	.string	"Cuda compilation tools, release 13.0, V13.0.88"
        /*0030*/ 	.string	"Build cuda_13.0.r13.0/compiler.36424714_0"
        /*0030*/ 	.string	"-arch sm_100 -m 64 "



//--------------------- .note.nv.cuinfo           --------------------------
	.section	.note.nv.cuinfo,"",@"SHT_NOTE"
	.sectionflags	@"SHF_NOTE_NV_CUINFO"
        /*0018*/ 	.short	0x0002
        /*001a*/ 	.short	0x0064
        /*001c*/ 	.short	0x0082
	.zero		2


//--------------------- .nv.info                  --------------------------
	.section	.nv.info,"",@"SHT_CUDA_INFO"
	.align	4


	//----- nvinfo : EIATTR_REGCOUNT
	.align		4
        /*0000*/ 	.byte	0x04, 0x2f
        /*0002*/ 	.short	(.L_2 - .L_1)
	.align		4
.L_1:
        /*0004*/ 	.word	index@(_Z6test01v)
        /*0008*/ 	.word	0x00000018


	//----- nvinfo : EIATTR_FRAME_SIZE
	.align		4
.L_2:
        /*000c*/ 	.byte	0x04, 0x11
        /*000e*/ 	.short	(.L_4 - .L_3)
	.align		4
.L_3:
        /*0010*/ 	.word	index@(_Z6test01v)
        /*0014*/ 	.word	0x00000010


	//----- nvinfo : EIATTR_MIN_STACK_SIZE
	.align		4
.L_4:
        /*0018*/ 	.byte	0x04, 0x12
        /*001a*/ 	.short	(.L_6 - .L_5)
	.align		4
.L_5:
        /*001c*/ 	.word	index@(_Z6test01v)
        /*0020*/ 	.word	0x00000010
.L_6:


//--------------------- .nv.compat                --------------------------
	.section	.nv.compat,"",@"SHT_CUDA_COMPAT_INFO"
	.align	4
        /*0000*/ 	.byte	0x02, 0x09, 0x00, 0x00, 0x02, 0x02, 0x01, 0x00, 0x02, 0x05, 0x05, 0x00, 0x03, 0x07, 0x01, 0x01
        /*0010*/ 	.byte	0x02, 0x03, 0x00, 0x00, 0x02, 0x06, 0x01, 0x00, 0x04, 0x0b, 0x08, 0x00, 0x09, 0x00, 0x00, 0x00
        /*0020*/ 	.byte	0x00, 0x00, 0x00, 0x00


//--------------------- .nv.info._Z6test01v       --------------------------
	.section	.nv.info._Z6test01v,"",@"SHT_CUDA_INFO"
	.sectionflags	@""
	.align	4


	//----- nvinfo : EIATTR_CUDA_API_VERSION
	.align		4
        /*0000*/ 	.byte	0x04, 0x37
        /*0002*/ 	.short	(.L_8 - .L_7)
.L_7:
        /*0004*/ 	.word	0x00000082


	//----- nvinfo : EIATTR_SPARSE_MMA_MASK
	.align		4
.L_8:
        /*0008*/ 	.byte	0x03, 0x50
        /*000a*/ 	.short	0x0000


	//----- nvinfo : EIATTR_MAXREG_COUNT
	.align		4
        /*000c*/ 	.byte	0x03, 0x1b
        /*000e*/ 	.short	0x00ff


	//----- nvinfo : EIATTR_EXTERNS
	.align		4
        /*0010*/ 	.byte	0x04, 0x0f
        /*0012*/ 	.short	(.L_10 - .L_9)


	//   ....[0]....
	.align		4
.L_9:
        /*0014*/ 	.word	index@(vprintf)


	//----- nvinfo : EIATTR_MERCURY_ISA_VERSION
	.align		4
.L_10:
        /*0018*/ 	.byte	0x03, 0x5f
        /*001a*/ 	.short	0x0101


	//----- nvinfo : EIATTR_VRC_CTA_INIT_COUNT
	.align		4
        /*001c*/ 	.byte	0x02, 0x4a
	.zero		1
	.zero		1


	//----- nvinfo : EIATTR_SYSCALL_OFFSETS
	.align		4
        /*0020*/ 	.byte	0x04, 0x46
        /*0022*/ 	.short	(.L_12 - .L_11)


	//   ....[0]....
.L_11:
        /*0024*/ 	.word	0x00000110


	//----- nvinfo : EIATTR_EXIT_INSTR_OFFSETS
	.align		4
.L_12:
        /*0028*/ 	.byte	0x04, 0x1c
        /*002a*/ 	.short	(.L_14 - .L_13)


	//   ....[0]....
.L_13:
        /*002c*/ 	.word	0x00000120


	//----- nvinfo : EIATTR_SW_WAR
	.align		4
.L_14:
        /*0030*/ 	.byte	0x04, 0x36
        /*0032*/ 	.short	(.L_16 - .L_15)
.L_15:
        /*0034*/ 	.word	0x00000008
.L_16:


//--------------------- .nv.callgraph             --------------------------
	.section	.nv.callgraph,"",@"SHT_CUDA_CALLGRAPH"
	.align	4
	.sectionentsize	8
	.align		4
        /*0000*/ 	.word	0x00000000
	.align		4
        /*0004*/ 	.word	0xffffffff
	.align		4
        /*0008*/ 	.word	index@(_Z6test01v)
	.align		4
        /*000c*/ 	.word	index@(vprintf)
	.align		4
        /*0010*/ 	.word	0x00000000
	.align		4
        /*0014*/ 	.word	0xfffffffe
	.align		4
        /*0018*/ 	.word	0x00000000
	.align		4
        /*001c*/ 	.word	0xfffffffd
	.align		4
        /*0020*/ 	.word	0x00000000
	.align		4
        /*0024*/ 	.word	0xfffffffc


//--------------------- .nv.constant4             --------------------------
	.section	.nv.constant4,"a",@progbits
	.align	8
	.align		8
.nv.constant4:
        /*0000*/ 	.dword	vprintf
	.align		8
        /*0008*/ 	.dword	$str


//--------------------- .text._Z6test01v          --------------------------
	.section	.text._Z6test01v,"ax",@progbits
	.align	128
        .global         _Z6test01v
        .type           _Z6test01v,@function
        .size           _Z6test01v,(.L_x_2 - _Z6test01v)
        .other          _Z6test01v,@"STO_CUDA_ENTRY STV_DEFAULT"
_Z6test01v:
.text._Z6test01v:
[----:B------:R-:W0:Y:S01]  /*0000*/  LDC R1, c[0x0][0x37c] ;  /* 0x0000df00ff017b82 */ /* 0x000e220000000800 */
[----:B------:R-:W1:Y:S01]  /*0010*/  S2R R9, SR_TID.X ;  /* 0x0000000000097919 */ /* 0x000e620000002100 */
[----:B------:R-:W-:Y:S01]  /*0020*/  MOV R2, 0x0 ;  /* 0x0000000000027802 */ /* 0x000fe20000000f00 */
[----:B0-----:R-:W-:Y:S01]  /*0030*/  VIADD R1, R1, 0xfffffff0 ;  /* 0xfffffff001017836 */ /* 0x001fe20000000000 */
[----:B------:R-:W0:Y:S01]  /*0040*/  LDCU UR4, c[0x0][0x2f8] ;  /* 0x00005f00ff0477ac */ /* 0x000e220008000800 */
[----:B------:R-:W2:Y:S03]  /*0050*/  S2R R8, SR_CTAID.X ;  /* 0x0000000000087919 */ /* 0x000ea60000002500 */
[----:B------:R-:W3:Y:S01]  /*0060*/  LDC.64 R2, c[0x4][R2] ;  /* 0x0100000002027b82 */ /* 0x000ee20000000a00 */
[----:B------:R-:W4:Y:S01]  /*0070*/  LDCU.64 UR6, c[0x4][0x8] ;  /* 0x01000100ff0677ac */ /* 0x000f220008000a00 */
[----:B------:R-:W5:Y:S01]  /*0080*/  LDCU UR5, c[0x0][0x2fc] ;  /* 0x00005f80ff0577ac */ /* 0x000f620008000800 */
[----:B0-----:R-:W-:Y:S01]  /*0090*/  IADD3 R6, P0, PT, R1, UR4, RZ ;  /* 0x0000000401067c10 */ /* 0x001fe2000ff1e0ff */
[----:B----4-:R-:W-:-:S02]  /*00a0*/  IMAD.U32 R4, RZ, RZ, UR6 ;  /* 0x00000006ff047e24 */ /* 0x010fc4000f8e00ff */
[----:B------:R-:W-:Y:S02]  /*00b0*/  IMAD.U32 R5, RZ, RZ, UR7 ;  /* 0x00000007ff057e24 */ /* 0x000fe4000f8e00ff */
[----:B-----5:R-:W-:Y:S01]  /*00c0*/  IMAD.X R7, RZ, RZ, UR5, P0 ;  /* 0x00000005ff077e24 */ /* 0x020fe200080e06ff */
[----:B-1----:R-:W-:Y:S01]  /*00d0*/  SHF.R.U32.HI R0, RZ, 0x5, R9 ;  /* 0x00000005ff007819 */ /* 0x002fe20000011609 */
[----:B--2---:R0:W-:Y:S04]  /*00e0*/  STL.64 [R1], R8 ;  /* 0x0000000801007387 */ /* 0x0041e80000100a00 */
[----:B------:R0:W-:Y:S02]  /*00f0*/  STL [R1+0x8], R0 ;  /* 0x0000080001007387 */ /* 0x0001e40000100800 */
[----:B------:R-:W-:-:S07]  /*0100*/  LEPC R20, `(.L_x_0) ;  /* 0x000000001014794e */ /* 0x000fce0000000000 */
[----:B0--3--:R-:W-:Y:S05]  /*0110*/  CALL.ABS.NOINC R2 ;  /* 0x0000000002007343 */ /* 0x009fea0003c00000 */
.L_x_0:
[----:B------:R-:W-:Y:S05]  /*0120*/  EXIT ;  /* 0x000000000000794d */ /* 0x000fea0003800000 */
.L_x_1:
[----:B------:R-:W-:-:S00]  /*0130*/  BRA `(.L_x_1) ;  /* 0xfffffffc00fc7947 */ /* 0x000fc0000383ffff */
[----:B------:R-:W-:-:S00]  /*0140*/  NOP ;  /* 0x0000000000007918 */ /* 0x000fc00000000000 */
        /* <DEDUP_REMOVED lines=11> */
.L_x_2:


//--------------------- .nv.global.init           --------------------------
	.section	.nv.global.init,"aw",@progbits
.nv.global.init:
	.type		$str,@object
	.size		$str,(.L_0 - $str)
$str:
        /*0000*/ 	.byte	0x0a, 0x54, 0x68, 0x65, 0x20, 0x62, 0x6c, 0x6f, 0x63, 0x6b, 0x20, 0x49, 0x44, 0x20, 0x69, 0x73
        /*0010*/ 	.byte	0x20, 0x25, 0x64, 0x20, 0x2d, 0x2d, 0x2d, 0x20, 0x54, 0x68, 0x65, 0x20, 0x74, 0x68, 0x72, 0x65
        /*0020*/ 	.byte	0x61, 0x64, 0x20, 0x49, 0x44, 0x20, 0x69, 0x73, 0x20, 0x25, 0x64, 0x20, 0x2d, 0x2d, 0x2d, 0x20
        /*0030*/ 	.byte	0x54, 0x68, 0x65, 0x20, 0x77, 0x61, 0x72, 0x70, 0x20, 0x49, 0x44, 0x20, 0x69, 0x73, 0x20, 0x25
        /*0040*/ 	.byte	0x64, 0x00
.L_0:


//--------------------- .nv.shared.reserved.0     --------------------------
	.section	.nv.shared.reserved.0,"aw",@nobits
	.weak		__nv_reservedSMEM_offset_0_alias
	.size		__nv_reservedSMEM_offset_0_alias, 0, 64
	.other		__nv_reservedSMEM_offset_0_alias,@"STO_CUDA_RESERVED_SHARED STV_DEFAULT"
__nv_reservedSMEM_offset_0_alias:
	.zero		0
	.zero		64


//--------------------- .nv.constant0._Z6test01v  --------------------------
	.section	.nv.constant0._Z6test01v,"a",@progbits
	.sectionflags	@""
	.align	4
.nv.constant0._Z6test01v:
	.zero		896


//--------------------- SYMBOLS --------------------------

	.type		.nv.reservedSmem.offset0,@object
	.size		.nv.reservedSmem.offset0,0x4
	.type		vprintf,@function
